	.headerflags	@"EF_CUDA_TEXMODE_UNIFIED EF_CUDA_64BIT_ADDRESS EF_CUDA_ACCELERATORS EF_CUDA_SM90 EF_CUDA_VIRTUAL_SM(EF_CUDA_SM90)"
	.elftype	@"ET_EXEC"


//--------------------- .nv.info                  --------------------------
	.section	.nv.info,"",@"SHT_CUDA_INFO"
	.align	4


	//----- nvinfo : EIATTR_REGCOUNT
	.align		4
        /*0000*/ 	.byte	0x04, 0x2f
        /*0002*/ 	.short	(.L_1 - .L_0)
	.align		4
.L_0:
        /*0004*/ 	.word	index@(triton_poi_fused_max_pool2d_with_indices_24)
        /*0008*/ 	.word	0x00000018


	//----- nvinfo : EIATTR_MIN_STACK_SIZE
	.align		4
.L_1:
        /*000c*/ 	.byte	0x04, 0x12
        /*000e*/ 	.short	(.L_3 - .L_2)
	.align		4
.L_2:
        /*0010*/ 	.word	index@(triton_poi_fused_max_pool2d_with_indices_24)
        /*0014*/ 	.word	0x00000000


	//----- nvinfo : EIATTR_FRAME_SIZE
	.align		4
.L_3:
        /*0018*/ 	.byte	0x04, 0x11
        /*001a*/ 	.short	(.L_5 - .L_4)
	.align		4
.L_4:
        /*001c*/ 	.word	index@(triton_poi_fused_max_pool2d_with_indices_24)
        /*0020*/ 	.word	0x00000000


	//----- nvinfo : EIATTR_MIN_STACK_SIZE
	.align		4
.L_5:
        /*0024*/ 	.byte	0x04, 0x12
        /*0026*/ 	.short	(.L_7 - .L_6)
	.align		4
.L_6:
        /*0028*/ 	.word	index@(triton_poi_fused_max_pool2d_with_indices_24)
        /*002c*/ 	.word	0x00000000
.L_7:


//--------------------- .nv.info.triton_poi_fused_max_pool2d_with_indices_24 --------------------------
	.section	.nv.info.triton_poi_fused_max_pool2d_with_indices_24,"",@"SHT_CUDA_INFO"
	.sectionflags	@""
	.align	4


	//----- nvinfo : EIATTR_CUDA_API_VERSION
	.align		4
        /*0000*/ 	.byte	0x04, 0x37
        /*0002*/ 	.short	(.L_9 - .L_8)
.L_8:
        /*0004*/ 	.word	0x0000007c


	//----- nvinfo : EIATTR_KPARAM_INFO
	.align		4
.L_9:
        /*0008*/ 	.byte	0x04, 0x17
        /*000a*/ 	.short	(.L_11 - .L_10)
.L_10:
        /*000c*/ 	.word	0x00000000
        /*0010*/ 	.short	0x0003
        /*0012*/ 	.short	0x0018
        /*0014*/ 	.byte	0x00, 0xf0, 0x11, 0x00


	//----- nvinfo : EIATTR_KPARAM_INFO
	.align		4
.L_11:
        /*0018*/ 	.byte	0x04, 0x17
        /*001a*/ 	.short	(.L_13 - .L_12)
.L_12:
        /*001c*/ 	.word	0x00000000
        /*0020*/ 	.short	0x0002
        /*0022*/ 	.short	0x0010
        /*0024*/ 	.byte	0x00, 0xf4, 0x21, 0x00


	//----- nvinfo : EIATTR_KPARAM_INFO
	.align		4
.L_13:
        /*0028*/ 	.byte	0x04, 0x17
        /*002a*/ 	.short	(.L_15 - .L_14)
.L_14:
        /*002c*/ 	.word	0x00000000
        /*0030*/ 	.short	0x0001
        /*0032*/ 	.short	0x0008
        /*0034*/ 	.byte	0x00, 0xf4, 0x21, 0x00


	//----- nvinfo : EIATTR_KPARAM_INFO
	.align		4
.L_15:
        /*0038*/ 	.byte	0x04, 0x17
        /*003a*/ 	.short	(.L_17 - .L_16)
.L_16:
        /*003c*/ 	.word	0x00000000
        /*0040*/ 	.short	0x0000
        /*0042*/ 	.short	0x0000
        /*0044*/ 	.byte	0x00, 0xf4, 0x21, 0x00


	//----- nvinfo : EIATTR_SPARSE_MMA_MASK
	.align		4
.L_17:
        /*0048*/ 	.byte	0x03, 0x50
        /*004a*/ 	.short	0x0000


	//----- nvinfo : EIATTR_MAXREG_COUNT
	.align		4
        /*004c*/ 	.byte	0x03, 0x1b
        /*004e*/ 	.short	0x00ff


	//----- nvinfo : EIATTR_EXIT_INSTR_OFFSETS
	.align		4
        /*0050*/ 	.byte	0x04, 0x1c
        /*0052*/ 	.short	(.L_19 - .L_18)


	//   ....[0]....
.L_18:
        /*0054*/ 	.word	0x00000950


	//   ....[1]....
        /*0058*/ 	.word	0x00000970


	//----- nvinfo : EIATTR_REQNTID
	.align		4
.L_19:
        /*005c*/ 	.byte	0x04, 0x10
        /*005e*/ 	.short	(.L_21 - .L_20)
.L_20:
        /*0060*/ 	.word	0x00000080
        /*0064*/ 	.word	0x00000001
        /*0068*/ 	.word	0x00000001


	//----- nvinfo : EIATTR_CBANK_PARAM_SIZE
	.align		4
.L_21:
        /*006c*/ 	.byte	0x03, 0x19
        /*006e*/ 	.short	0x001c


	//----- nvinfo : EIATTR_PARAM_CBANK
	.align		4
        /*0070*/ 	.byte	0x04, 0x0a
        /*0072*/ 	.short	(.L_23 - .L_22)
	.align		4
.L_22:
        /*0074*/ 	.word	index@(.nv.constant0.triton_poi_fused_max_pool2d_with_indices_24)
        /*0078*/ 	.short	0x0210
        /*007a*/ 	.short	0x001c


	//----- nvinfo : EIATTR_SW_WAR
	.align		4
.L_23:
        /*007c*/ 	.byte	0x04, 0x36
        /*007e*/ 	.short	(.L_25 - .L_24)
.L_24:
        /*0080*/ 	.word	0x00000008
.L_25:


//--------------------- .nv.callgraph             --------------------------
	.section	.nv.callgraph,"",@"SHT_CUDA_CALLGRAPH"
	.align	4
	.sectionentsize	8
	.align		4
        /*0000*/ 	.word	0x00000000
	.align		4
        /*0004*/ 	.word	0xffffffff
	.align		4
        /*0008*/ 	.word	0x00000000
	.align		4
        /*000c*/ 	.word	0xfffffffe
	.align		4
        /*0010*/ 	.word	0x00000000
	.align		4
        /*0014*/ 	.word	0xfffffffd
	.align		4
        /*0018*/ 	.word	0x00000000
	.align		4
        /*001c*/ 	.word	0xfffffffc


//--------------------- .text.triton_poi_fused_max_pool2d_with_indices_24 --------------------------
	.section	.text.triton_poi_fused_max_pool2d_with_indices_24,"ax",@progbits
	.align	128
        .global         triton_poi_fused_max_pool2d_with_indices_24
        .type           triton_poi_fused_max_pool2d_with_indices_24,@function
        .size           triton_poi_fused_max_pool2d_with_indices_24,(.L_x_1 - triton_poi_fused_max_pool2d_with_indices_24)
        .other          triton_poi_fused_max_pool2d_with_indices_24,@"STO_CUDA_ENTRY STV_DEFAULT"
triton_poi_fused_max_pool2d_with_indices_24:
.text.triton_poi_fused_max_pool2d_with_indices_24:
[----:B------:R-:W0:Y:S02]  /*0000*/  LDC R1, c[0x0][0x28] ;  /* 0x00000a00ff017b82 */ /* 0x000e240000000800 */
[----:B------:R-:W1:Y:S01]  /*0010*/  S2R R0, SR_TID.X ;  /* 0x0000000000007919 */ /* 0x000e620000002100 */
[----:B------:R-:W-:Y:S01]  /*0020*/  CS2R R18, SRZ ;  /* 0x0000000000127805 */ /* 0x000fe2000001ff00 */
[----:B------:R-:W-:Y:S01]  /*0030*/  ULDC.64 UR4, c[0x0][0x208] ;  /* 0x0000820000047ab9 */ /* 0x000fe20000000a00 */
[----:B------:R-:W2:Y:S01]  /*0040*/  S2R R5, SR_CTAID.X ;  /* 0x0000000000057919 */ /* 0x000ea20000002500 */
[----:B------:R-:W-:Y:S01]  /*0050*/  CS2R R20, SRZ ;  /* 0x0000000000147805 */ /* 0x000fe2000001ff00 */
[----:B------:R-:W-:Y:S01]  /*0060*/  ULDC.64 UR6, c[0x0][0x220] ;  /* 0x0000880000067ab9 */ /* 0x000fe20000000a00 */
[----:B-1----:R-:W-:Y:S01]  /*0070*/  IMAD.SHL.U32 R0, R0, 0x2, RZ ;  /* 0x0000000200007824 */ /* 0x002fe200078e00ff */
[----:B--2---:R-:W-:-:S04]  /*0080*/  SHF.R.S32.HI R3, RZ, 0x17, R5 ;  /* 0x00000017ff037819 */ /* 0x004fc80000011405 */
[----:B------:R-:W-:Y:S02]  /*0090*/  LOP3.LUT R0, R0, 0xfe, RZ, 0xc0, !PT ;  /* 0x000000fe00007812 */ /* 0x000fe400078ec0ff */
[----:B------:R-:W-:-:S03]  /*00a0*/  SGXT R3, R3, 0x1 ;  /* 0x000000010303781a */ /* 0x000fc60000000200 */
[----:B------:R-:W-:-:S04]  /*00b0*/  IMAD R0, R5, 0x100, R0 ;  /* 0x0000010005007824 */ /* 0x000fc800078e0200 */
[C---:B------:R-:W-:Y:S01]  /*00c0*/  IMAD.HI R4, R0.reuse, 0x2aaaaaab, RZ ;  /* 0x2aaaaaab00047827 */ /* 0x040fe200078e02ff */
[----:B------:R-:W-:Y:S02]  /*00d0*/  LEA.HI R3, R3, R0, RZ, 0x9 ;  /* 0x0000000003037211 */ /* 0x000fe400078f48ff */
[C---:B------:R-:W-:Y:S01]  /*00e0*/  ISETP.GE.AND P0, PT, R0.reuse, 0x4800, PT ;  /* 0x000048000000780c */ /* 0x040fe20003f06270 */
[----:B------:R-:W-:Y:S01]  /*00f0*/  IMAD.HI R2, R0, 0x38e38e39, RZ ;  /* 0x38e38e3900027827 */ /* 0x000fe200078e02ff */
[----:B------:R-:W-:Y:S02]  /*0100*/  SHF.R.S32.HI R6, RZ, 0x9, R3 ;  /* 0x00000009ff067819 */ /* 0x000fe40000011403 */
[----:B------:R-:W-:Y:S02]  /*0110*/  SHF.R.U32.HI R9, RZ, 0x1f, R4 ;  /* 0x0000001fff097819 */ /* 0x000fe40000011604 */
[----:B------:R-:W-:Y:S01]  /*0120*/  SHF.R.U32.HI R7, RZ, 0x1f, R2 ;  /* 0x0000001fff077819 */ /* 0x000fe20000011602 */
[----:B------:R-:W-:Y:S01]  /*0130*/  IMAD.HI R8, R6, 0x55555556, RZ ;  /* 0x5555555606087827 */ /* 0x000fe200078e02ff */
[----:B------:R-:W-:-:S02]  /*0140*/  LOP3.LUT R5, R3, 0xfffffe00, RZ, 0xc0, !PT ;  /* 0xfffffe0003057812 */ /* 0x000fc400078ec0ff */
[----:B------:R-:W-:Y:S02]  /*0150*/  LEA.HI.SX32 R9, R4, R9, 0x18 ;  /* 0x0000000904097211 */ /* 0x000fe400078fc2ff */
[----:B------:R-:W-:Y:S01]  /*0160*/  LEA.HI.SX32 R4, R2, R7, 0x16 ;  /* 0x0000000702047211 */ /* 0x000fe200078fb2ff */
[----:B------:R-:W-:Y:S01]  /*0170*/  IMAD.IADD R5, R0, 0x1, -R5 ;  /* 0x0000000100057824 */ /* 0x000fe200078e0a05 */
[----:B------:R-:W1:Y:S01]  /*0180*/  LDC.64 R2, c[0x0][0x210] ;  /* 0x00008400ff027b82 */ /* 0x000e620000000a00 */
[----:B------:R-:W-:Y:S01]  /*0190*/  IMAD.HI R7, R9, 0x55555556, RZ ;  /* 0x5555555609077827 */ /* 0x000fe200078e02ff */
[----:B------:R-:W-:-:S03]  /*01a0*/  LEA.HI R11, R8, R8, RZ, 0x1 ;  /* 0x00000008080b7211 */ /* 0x000fc600078f08ff */
[----:B------:R-:W-:Y:S01]  /*01b0*/  IMAD R8, R4, 0x6200, R5 ;  /* 0x0000620004087824 */ /* 0x000fe200078e0205 */
[----:B------:R-:W-:Y:S01]  /*01c0*/  LEA.HI R4, R7, R7, RZ, 0x1 ;  /* 0x0000000707047211 */ /* 0x000fe200078f08ff */
[----:B------:R-:W-:Y:S01]  /*01d0*/  IMAD R11, R11, -0x3, R6 ;  /* 0xfffffffd0b0b7824 */ /* 0x000fe200078e0206 */
[----:B------:R-:W-:-:S03]  /*01e0*/  CS2R R6, SRZ ;  /* 0x0000000000067805 */ /* 0x000fc6000001ff00 */
[----:B------:R-:W-:Y:S02]  /*01f0*/  IMAD R5, R11, 0x400, R8 ;  /* 0x000004000b057824 */ /* 0x000fe400078e0208 */
[----:B------:R-:W-:-:S04]  /*0200*/  IMAD R4, R4, -0x3, R9 ;  /* 0xfffffffd04047824 */ /* 0x000fc800078e0209 */
[----:B------:R-:W-:-:S04]  /*0210*/  IMAD R5, R4, 0x1c00, R5 ;  /* 0x00001c0004057824 */ /* 0x000fc800078e0205 */
[C---:B------:R-:W-:Y:S02]  /*0220*/  VIADD R13, R5.reuse, 0x200 ;  /* 0x00000200050d7836 */ /* 0x040fe40000000000 */
[C---:B------:R-:W-:Y:S02]  /*0230*/  VIADD R15, R5.reuse, 0x400 ;  /* 0x00000400050f7836 */ /* 0x040fe40000000000 */
[----:B-1----:R-:W-:-:S04]  /*0240*/  IMAD.WIDE R10, R5, 0x4, R2 ;  /* 0x00000004050a7825 */ /* 0x002fc800078e0202 */
[--C-:B------:R-:W-:Y:S01]  /*0250*/  IMAD.WIDE R12, R13, 0x4, R2.reuse ;  /* 0x000000040d0c7825 */ /* 0x100fe200078e0202 */
[----:B------:R1:W2:Y:S04]  /*0260*/  @!P0 LDG.E.64 R18, desc[UR4][R10.64] ;  /* 0x000000040a128981 */ /* 0x0002a8000c1e1b00 */
[----:B------:R-:W2:Y:S01]  /*0270*/  @!P0 LDG.E.64 R6, desc[UR4][R12.64] ;  /* 0x000000040c068981 */ /* 0x000ea2000c1e1b00 */
[----:B------:R-:W-:-:S05]  /*0280*/  IMAD.WIDE R14, R15, 0x4, R2 ;  /* 0x000000040f0e7825 */ /* 0x000fca00078e0202 */
[----:B------:R-:W3:Y:S01]  /*0290*/  @!P0 LDG.E.64 R20, desc[UR4][R14.64] ;  /* 0x000000040e148981 */ /* 0x000ee2000c1e1b00 */
[----:B------:R-:W-:Y:S01]  /*02a0*/  VIADD R17, R5, 0xe00 ;  /* 0x00000e0005117836 */ /* 0x000fe20000000000 */
[----:B------:R-:W-:-:S03]  /*02b0*/  CS2R R8, SRZ ;  /* 0x0000000000087805 */ /* 0x000fc6000001ff00 */
[----:B------:R-:W-:-:S05]  /*02c0*/  IMAD.WIDE R16, R17, 0x4, R2 ;  /* 0x0000000411107825 */ /* 0x000fca00078e0202 */
[----:B------:R-:W4:Y:S01]  /*02d0*/  @!P0 LDG.E.64 R8, desc[UR4][R16.64] ;  /* 0x0000000410088981 */ /* 0x000f22000c1e1b00 */
[----:B-1----:R-:W-:-:S04]  /*02e0*/  VIADD R11, R5, 0x1000 ;  /* 0x00001000050b7836 */ /* 0x002fc80000000000 */
[----:B------:R-:W-:Y:S01]  /*02f0*/  IMAD.WIDE R10, R11, 0x4, R2 ;  /* 0x000000040b0a7825 */ /* 0x000fe200078e0202 */
[C---:B--2---:R-:W-:Y:S02]  /*0300*/  FSETP.GT.AND P6, PT, R6.reuse, R18, PT ;  /* 0x000000120600720b */ /* 0x044fe40003fc4000 */
[C---:B------:R-:W-:Y:S02]  /*0310*/  FSETP.GT.AND P1, PT, R7.reuse, R19, PT ;  /* 0x000000130700720b */ /* 0x040fe40003f24000 */
[----:B------:R-:W-:Y:S02]  /*0320*/  FSETP.NAN.AND P3, PT, R6, R6, PT ;  /* 0x000000060600720b */ /* 0x000fe40003f68000 */
[----:B---3--:R-:W-:Y:S02]  /*0330*/  FSETP.NAN.AND P2, PT, R20, R20, PT ;  /* 0x000000141400720b */ /* 0x008fe40003f48000 */
[----:B------:R-:W-:-:S05]  /*0340*/  FSETP.NAN.AND P4, PT, R7, R7, PT ;  /* 0x000000070700720b */ /* 0x000fca0003f88000 */
[----:B------:R-:W-:Y:S02]  /*0350*/  @!P6 SEL R6, R6, R18, P3 ;  /* 0x000000120606e207 */ /* 0x000fe40001800000 */
[----:B------:R-:W-:Y:S02]  /*0360*/  FSETP.NAN.AND P3, PT, R21, R21, PT ;  /* 0x000000151500720b */ /* 0x000fe40003f68000 */
[----:B------:R-:W-:Y:S02]  /*0370*/  @!P1 SEL R7, R7, R19, P4 ;  /* 0x0000001307079207 */ /* 0x000fe40002000000 */
[----:B------:R-:W-:Y:S02]  /*0380*/  FSETP.GEU.AND P5, PT, R6, R20, PT ;  /* 0x000000140600720b */ /* 0x000fe40003fae000 */
[----:B------:R-:W-:Y:S02]  /*0390*/  FSETP.GEU.AND P4, PT, R7, R21, PT ;  /* 0x000000150700720b */ /* 0x000fe40003f8e000 */
[----:B------:R-:W-:-:S02]  /*03a0*/  @!P2 SEL R20, R20, R6, !P5 ;  /* 0x000000061414a207 */ /* 0x000fc40006800000 */
[----:B----4-:R-:W-:Y:S02]  /*03b0*/  FSETP.NAN.AND P2, PT, R9, R9, PT ;  /* 0x000000090900720b */ /* 0x010fe40003f48000 */
[----:B------:R-:W-:Y:S02]  /*03c0*/  P2R R14, PR, RZ, 0x20 ;  /* 0x00000020ff0e7803 */ /* 0x000fe40000000000 */
[----:B------:R-:W-:Y:S02]  /*03d0*/  @!P3 SEL R21, R21, R7, !P4 ;  /* 0x000000071515b207 */ /* 0x000fe40006000000 */
[----:B------:R-:W-:Y:S02]  /*03e0*/  CS2R R6, SRZ ;  /* 0x0000000000067805 */ /* 0x000fe4000001ff00 */
[----:B------:R-:W-:Y:S02]  /*03f0*/  SEL R4, RZ, 0x1, !P1 ;  /* 0x00000001ff047807 */ /* 0x000fe40004800000 */
[----:B------:R-:W-:-:S02]  /*0400*/  FSETP.GEU.AND P5, PT, R21, R9, PT ;  /* 0x000000091500720b */ /* 0x000fc40003fae000 */
[-C--:B------:R-:W-:Y:S01]  /*0410*/  FSETP.GEU.AND P3, PT, R20, R8.reuse, PT ;  /* 0x000000081400720b */ /* 0x080fe20003f6e000 */
[----:B------:R-:W2:Y:S01]  /*0420*/  @!P0 LDG.E.64 R6, desc[UR4][R10.64] ;  /* 0x000000040a068981 */ /* 0x000ea2000c1e1b00 */
[----:B------:R-:W-:Y:S02]  /*0430*/  P2R R13, PR, RZ, 0x20 ;  /* 0x00000020ff0d7803 */ /* 0x000fe40000000000 */
[----:B------:R-:W-:Y:S02]  /*0440*/  @!P2 SEL R9, R9, R21, !P5 ;  /* 0x000000150909a207 */ /* 0x000fe40006800000 */
[----:B------:R-:W-:Y:S02]  /*0450*/  FSETP.NAN.AND P2, PT, R8, R8, PT ;  /* 0x000000080800720b */ /* 0x000fe40003f48000 */
[----:B------:R-:W-:-:S11]  /*0460*/  P2R R12, PR, RZ, 0x8 ;  /* 0x00000008ff0c7803 */ /* 0x000fd60000000000 */
[----:B------:R-:W-:Y:S02]  /*0470*/  @!P2 SEL R8, R8, R20, !P3 ;  /* 0x000000140808a207 */ /* 0x000fe40005800000 */
[-C--:B--2---:R-:W-:Y:S02]  /*0480*/  FSETP.NAN.AND P1, PT, R6, R6.reuse, PT ;  /* 0x000000060600720b */ /* 0x084fe40003f28000 */
[----:B------:R-:W-:-:S04]  /*0490*/  FSETP.GEU.AND P3, PT, R8, R6, PT ;  /* 0x000000060800720b */ /* 0x000fc80003f6e000 */
[----:B------:R-:W-:-:S07]  /*04a0*/  P2R R16, PR, RZ, 0x8 ;  /* 0x00000008ff107803 */ /* 0x000fce0000000000 */
[----:B------:R-:W-:Y:S02]  /*04b0*/  @!P1 SEL R6, R6, R8, !P3 ;  /* 0x0000000806069207 */ /* 0x000fe40005800000 */
[-C--:B------:R-:W-:Y:S02]  /*04c0*/  FSETP.NAN.AND P1, PT, R7, R7.reuse, PT ;  /* 0x000000070700720b */ /* 0x080fe40003f28000 */
[----:B------:R-:W-:Y:S02]  /*04d0*/  ISETP.NE.AND P3, PT, R12, RZ, PT ;  /* 0x000000ff0c00720c */ /* 0x000fe40003f65270 */
[----:B------:R-:W-:Y:S02]  /*04e0*/  FSETP.GEU.AND P5, PT, R9, R7, PT ;  /* 0x000000070900720b */ /* 0x000fe40003fae000 */
[----:B------:R-:W-:Y:S02]  /*04f0*/  P2R R15, PR, RZ, 0x8 ;  /* 0x00000008ff0f7803 */ /* 0x000fe40000000000 */
[----:B------:R-:W-:Y:S01]  /*0500*/  ISETP.NE.AND P3, PT, R13, RZ, PT ;  /* 0x000000ff0d00720c */ /* 0x000fe20003f65270 */
[----:B------:R-:W-:-:S04]  /*0510*/  VIADD R13, R5, 0x1200 ;  /* 0x00001200050d7836 */ /* 0x000fc80000000000 */
[----:B------:R-:W-:Y:S02]  /*0520*/  @!P1 SEL R7, R7, R9, !P5 ;  /* 0x0000000907079207 */ /* 0x000fe40006800000 */
[----:B------:R-:W-:Y:S01]  /*0530*/  CS2R R8, SRZ ;  /* 0x0000000000087805 */ /* 0x000fe2000001ff00 */
[----:B------:R-:W-:-:S05]  /*0540*/  IMAD.WIDE R10, R13, 0x4, R2 ;  /* 0x000000040d0a7825 */ /* 0x000fca00078e0202 */
[----:B------:R1:W2:Y:S01]  /*0550*/  @!P0 LDG.E.64 R8, desc[UR4][R10.64] ;  /* 0x000000040a088981 */ /* 0x0002a2000c1e1b00 */
[----:B------:R-:W-:Y:S01]  /*0560*/  P2R R17, PR, RZ, 0x20 ;  /* 0x00000020ff117803 */ /* 0x000fe20000000000 */
[----:B------:R-:W-:-:S04]  /*0570*/  VIADD R13, R5, 0x1c00 ;  /* 0x00001c00050d7836 */ /* 0x000fc80000000000 */
[----:B-1----:R-:W-:Y:S01]  /*0580*/  IMAD.WIDE R10, R13, 0x4, R2 ;  /* 0x000000040d0a7825 */ /* 0x002fe200078e0202 */
[-C--:B--2---:R-:W-:Y:S02]  /*0590*/  FSETP.NAN.AND P1, PT, R9, R9.reuse, PT ;  /* 0x000000090900720b */ /* 0x084fe40003f28000 */
[----:B------:R-:W-:Y:S02]  /*05a0*/  FSETP.NAN.AND P5, PT, R8, R8, PT ;  /* 0x000000080800720b */ /* 0x000fe40003fa8000 */
[----:B------:R-:W-:-:S09]  /*05b0*/  FSETP.GEU.AND P2, PT, R7, R9, PT ;  /* 0x000000090700720b */ /* 0x000fd20003f4e000 */
[----:B------:R-:W-:Y:S02]  /*05c0*/  @!P1 SEL R9, R9, R7, !P2 ;  /* 0x0000000709099207 */ /* 0x000fe40005000000 */
[----:B------:R-:W-:-:S04]  /*05d0*/  FSETP.GEU.AND P1, PT, R6, R8, PT ;  /* 0x000000080600720b */ /* 0x000fc80003f2e000 */
[----:B------:R-:W-:Y:S02]  /*05e0*/  @!P5 SEL R8, R8, R6, !P1 ;  /* 0x000000060808d207 */ /* 0x000fe40004800000 */
[----:B------:R-:W-:-:S06]  /*05f0*/  CS2R R6, SRZ ;  /* 0x0000000000067805 */ /* 0x000fcc000001ff00 */
[----:B------:R1:W2:Y:S01]  /*0600*/  @!P0 LDG.E.64 R6, desc[UR4][R10.64] ;  /* 0x000000040a068981 */ /* 0x0002a2000c1e1b00 */
[----:B------:R-:W-:Y:S02]  /*0610*/  SEL R12, RZ, 0x1, !P6 ;  /* 0x00000001ff0c7807 */ /* 0x000fe40007000000 */
[----:B------:R-:W-:Y:S01]  /*0620*/  SEL R4, R4, 0x2, P4 ;  /* 0x0000000204047807 */ /* 0x000fe20002000000 */
[----:B-1----:R-:W-:-:S04]  /*0630*/  VIADD R11, R5, 0x1e00 ;  /* 0x00001e00050b7836 */ /* 0x002fc80000000000 */
[----:B------:R-:W-:Y:S01]  /*0640*/  IMAD.WIDE R10, R11, 0x4, R2 ;  /* 0x000000040b0a7825 */ /* 0x000fe200078e0202 */
[----:B------:R-:W-:-:S03]  /*0650*/  SEL R13, R4, 0x3, P3 ;  /* 0x00000003040d7807 */ /* 0x000fc60001800000 */
[----:B------:R-:W-:-:S04]  /*0660*/  VIADD R5, R5, 0x2000 ;  /* 0x0000200005057836 */ /* 0x000fc80000000000 */
[----:B------:R-:W-:Y:S01]  /*0670*/  IMAD.WIDE R4, R5, 0x4, R2 ;  /* 0x0000000405047825 */ /* 0x000fe200078e0202 */
[----:B------:R-:W-:-:S06]  /*0680*/  CS2R R2, SRZ ;  /* 0x0000000000027805 */ /* 0x000fcc000001ff00 */
[----:B------:R-:W3:Y:S01]  /*0690*/  @!P0 LDG.E.64 R2, desc[UR4][R4.64] ;  /* 0x0000000404028981 */ /* 0x000ee2000c1e1b00 */
[-C--:B--2---:R-:W-:Y:S02]  /*06a0*/  FSETP.NAN.AND P5, PT, R6, R6.reuse, PT ;  /* 0x000000060600720b */ /* 0x084fe40003fa8000 */
[----:B------:R-:W-:Y:S02]  /*06b0*/  FSETP.GEU.AND P6, PT, R8, R6, PT ;  /* 0x000000060800720b */ /* 0x000fe40003fce000 */
[----:B------:R-:W-:-:S09]  /*06c0*/  FSETP.NAN.AND P4, PT, R7, R7, PT ;  /* 0x000000070700720b */ /* 0x000fd20003f88000 */
[----:B------:R-:W-:Y:S02]  /*06d0*/  @!P5 SEL R6, R6, R8, !P6 ;  /* 0x000000080606d207 */ /* 0x000fe40007000000 */
[----:B------:R-:W-:-:S04]  /*06e0*/  ISETP.NE.AND P5, PT, R14, RZ, PT ;  /* 0x000000ff0e00720c */ /* 0x000fc80003fa5270 */
[----:B------:R-:W-:Y:S02]  /*06f0*/  SEL R12, R12, 0x2, P5 ;  /* 0x000000020c0c7807 */ /* 0x000fe40002800000 */
[----:B------:R-:W-:-:S04]  /*0700*/  FSETP.GEU.AND P5, PT, R9, R7, PT ;  /* 0x000000070900720b */ /* 0x000fc80003fae000 */
[----:B------:R-:W-:Y:S02]  /*0710*/  @!P4 SEL R7, R7, R9, !P5 ;  /* 0x000000090707c207 */ /* 0x000fe40006800000 */
[----:B------:R-:W-:-:S06]  /*0720*/  CS2R R8, SRZ ;  /* 0x0000000000087805 */ /* 0x000fcc000001ff00 */
[----:B------:R1:W2:Y:S01]  /*0730*/  @!P0 LDG.E.64 R8, desc[UR4][R10.64] ;  /* 0x000000040a088981 */ /* 0x0002a2000c1e1b00 */
[----:B------:R-:W-:-:S04]  /*0740*/  ISETP.NE.AND P3, PT, R15, RZ, PT ;  /* 0x000000ff0f00720c */ /* 0x000fc80003f65270 */
[----:B------:R-:W-:Y:S02]  /*0750*/  SEL R12, R12, 0x3, P3 ;  /* 0x000000030c0c7807 */ /* 0x000fe40001800000 */
[----:B------:R-:W-:Y:S02]  /*0760*/  ISETP.NE.AND P3, PT, R16, RZ, PT ;  /* 0x000000ff1000720c */ /* 0x000fe40003f65270 */
[----:B------:R-:W-:Y:S01]  /*0770*/  ISETP.NE.AND P4, PT, R17, RZ, PT ;  /* 0x000000ff1100720c */ /* 0x000fe20003f85270 */
[----:B-1----:R-:W1:Y:S01]  /*0780*/  LDC.64 R10, c[0x0][0x218] ;  /* 0x00008600ff0a7b82 */ /* 0x002e620000000a00 */
[----:B------:R-:W-:Y:S02]  /*0790*/  SEL R12, R12, 0x4, P3 ;  /* 0x000000040c0c7807 */ /* 0x000fe40001800000 */
[----:B------:R-:W-:Y:S02]  /*07a0*/  SEL R13, R13, 0x4, P4 ;  /* 0x000000040d0d7807 */ /* 0x000fe40002000000 */
[----:B------:R-:W-:-:S02]  /*07b0*/  SEL R12, R12, 0x5, P1 ;  /* 0x000000050c0c7807 */ /* 0x000fc40000800000 */
[----:B------:R-:W-:Y:S02]  /*07c0*/  SEL R13, R13, 0x5, P2 ;  /* 0x000000050d0d7807 */ /* 0x000fe40001000000 */
[----:B---3--:R-:W-:Y:S02]  /*07d0*/  FSETP.NAN.AND P2, PT, R2, R2, PT ;  /* 0x000000020200720b */ /* 0x008fe40003f48000 */
[----:B------:R-:W-:Y:S02]  /*07e0*/  SEL R12, R12, 0x6, P6 ;  /* 0x000000060c0c7807 */ /* 0x000fe40003000000 */
[----:B------:R-:W-:Y:S02]  /*07f0*/  FSETP.NAN.AND P6, PT, R3, R3, PT ;  /* 0x000000030300720b */ /* 0x000fe40003fc8000 */
[----:B------:R-:W-:Y:S01]  /*0800*/  SEL R13, R13, 0x6, P5 ;  /* 0x000000060d0d7807 */ /* 0x000fe20002800000 */
[----:B-1----:R-:W-:Y:S01]  /*0810*/  IMAD.WIDE R4, R0, 0x4, R10 ;  /* 0x0000000400047825 */ /* 0x002fe200078e020a */
[----:B--2---:R-:W-:-:S02]  /*0820*/  FSETP.NAN.AND P3, PT, R8, R8, PT ;  /* 0x000000080800720b */ /* 0x004fc40003f68000 */
[----:B------:R-:W-:Y:S02]  /*0830*/  FSETP.NAN.AND P4, PT, R9, R9, PT ;  /* 0x000000090900720b */ /* 0x000fe40003f88000 */
[----:B------:R-:W-:-:S09]  /*0840*/  FSETP.GEU.AND P1, PT, R6, R8, PT ;  /* 0x000000080600720b */ /* 0x000fd20003f2e000 */
[----:B------:R-:W-:Y:S02]  /*0850*/  @!P3 SEL R8, R8, R6, !P1 ;  /* 0x000000060808b207 */ /* 0x000fe40004800000 */
[----:B------:R-:W-:Y:S02]  /*0860*/  FSETP.GEU.AND P3, PT, R7, R9, PT ;  /* 0x000000090700720b */ /* 0x000fe40003f6e000 */
[----:B------:R-:W-:Y:S02]  /*0870*/  FSETP.GEU.AND P5, PT, R8, R2, PT ;  /* 0x000000020800720b */ /* 0x000fe40003fae000 */
[----:B------:R-:W-:Y:S02]  /*0880*/  @!P4 SEL R9, R9, R7, !P3 ;  /* 0x000000070909c207 */ /* 0x000fe40005800000 */
[----:B------:R-:W-:Y:S02]  /*0890*/  SEL R12, R12, 0x7, P1 ;  /* 0x000000070c0c7807 */ /* 0x000fe40000800000 */
[----:B------:R-:W-:-:S02]  /*08a0*/  FSETP.GEU.AND P4, PT, R9, R3, PT ;  /* 0x000000030900720b */ /* 0x000fc40003f8e000 */
[----:B------:R-:W-:Y:S02]  /*08b0*/  @!P2 SEL R2, R2, R8, !P5 ;  /* 0x000000080202a207 */ /* 0x000fe40006800000 */
[----:B------:R-:W-:Y:S02]  /*08c0*/  SEL R13, R13, 0x7, P3 ;  /* 0x000000070d0d7807 */ /* 0x000fe40001800000 */
[----:B------:R-:W-:Y:S02]  /*08d0*/  SEL R8, R12, 0x8, P5 ;  /* 0x000000080c087807 */ /* 0x000fe40002800000 */
[----:B------:R-:W-:Y:S02]  /*08e0*/  @!P6 SEL R3, R3, R9, !P4 ;  /* 0x000000090303e207 */ /* 0x000fe40006000000 */
[----:B------:R-:W-:Y:S02]  /*08f0*/  IADD3 R6, P1, R0, UR6, RZ ;  /* 0x0000000600067c10 */ /* 0x000fe4000ff3e0ff */
[----:B------:R-:W-:-:S02]  /*0900*/  SEL R13, R13, 0x8, P4 ;  /* 0x000000080d0d7807 */ /* 0x000fc40002000000 */
[----:B------:R-:W-:Y:S01]  /*0910*/  LOP3.LUT R8, R8, 0xff, RZ, 0xc0, !PT ;  /* 0x000000ff08087812 */ /* 0x000fe200078ec0ff */
[----:B------:R1:W-:Y:S01]  /*0920*/  @!P0 STG.E.64 desc[UR4][R4.64], R2 ;  /* 0x0000000204008986 */ /* 0x0003e2000c101b04 */
[----:B------:R-:W-:-:S03]  /*0930*/  LEA.HI.X.SX32 R7, R0, UR7, 0x1, P1 ;  /* 0x0000000700077c11 */ /* 0x000fc600088f0eff */
[----:B------:R-:W-:Y:S01]  /*0940*/  IMAD R13, R13, 0x100, R8 ;  /* 0x000001000d0d7824 */ /* 0x000fe200078e0208 */
[----:B------:R-:W-:Y:S06]  /*0950*/  @P0 EXIT ;  /* 0x000000000000094d */ /* 0x000fec0003800000 */
[----:B------:R-:W-:Y:S01]  /*0960*/  STG.E.U16 desc[UR4][R6.64], R13 ;  /* 0x0000000d06007986 */ /* 0x000fe2000c101504 */
[----:B------:R-:W-:Y:S05]  /*0970*/  EXIT ;  /* 0x000000000000794d */ /* 0x000fea0003800000 */
.L_x_0:
[----:B------:R-:W-:-:S00]  /*0980*/  BRA `(.L_x_0) ;  /* 0xfffffffc00fc7947 */ /* 0x000fc0000383ffff */
[----:B------:R-:W-:-:S00]  /*0990*/  NOP ;  /* 0x0000000000007918 */ /* 0x000fc00000000000 */
        /* <DEDUP_REMOVED lines=14> */
.L_x_1:


//--------------------- .nv.constant0.triton_poi_fused_max_pool2d_with_indices_24 --------------------------
	.section	.nv.constant0.triton_poi_fused_max_pool2d_with_indices_24,"a",@progbits
	.sectionflags	@""
	.align	4
.nv.constant0.triton_poi_fused_max_pool2d_with_indices_24:
	.zero		556
